//
// Generated by NVIDIA NVVM Compiler
//
// Compiler Build ID: CL-36424714
// Cuda compilation tools, release 13.0, V13.0.88
// Based on NVVM 20.0.0
//

.version 9.0
.target sm_100
.address_size 64

	// .globl	_Z5hellov
.extern .func  (.param .b32 func_retval0) vprintf
(
	.param .b64 vprintf_param_0,
	.param .b64 vprintf_param_1
)
;
.global .align 1 .b8 $str[20] = {72, 101, 108, 108, 111, 32, 102, 114, 111, 109, 32, 116, 104, 101, 32, 71, 80, 85, 10};

.visible .entry _Z5hellov()
{
	.reg .b32 	%r<3>;
	.reg .b64 	%rd<3>;

	mov.u64 	%rd1, $str;
	cvta.global.u64 	%rd2, %rd1;
	{ // callseq 0, 0
	.param .b64 param0;
	st.param.b64 	[param0], %rd2;
	.param .b64 param1;
	st.param.b64 	[param1], 0;
	.param .b32 retval0;
	call.uni (retval0), 
	vprintf, 
	(
	param0, 
	param1
	);
	ld.param.b32 	%r1, [retval0];
	} // callseq 0
	ret;

}


// ===== COMPILED SASS (sm_100) =====

	.target	sm_100

	.elftype	@"ET_EXEC"


//--------------------- .note.nv.tkinfo           --------------------------
	.section	.note.nv.tkinfo,"",@"SHT_NOTE"
	.sectionflags	@"SHF_NOTE_NV_TKINFO"
	.tkinfo
        /*0018*/ 	.word	0x00000002
        /*0030*/ 	.string	""
        /*0030*/ 	.string	"ptxas"
        /*0030*/ 	.string	"Cuda compilation tools, release 13.0, V13.0.88"
        /*0030*/ 	.string	"Build cuda_13.0.r13.0/compiler.36424714_0"
        /*0030*/ 	.string	"-arch sm_100 -m 64 "



//--------------------- .note.nv.cuinfo           --------------------------
	.section	.note.nv.cuinfo,"",@"SHT_NOTE"
	.sectionflags	@"SHF_NOTE_NV_CUINFO"
        /*0018*/ 	.short	0x0002
        /*001a*/ 	.short	0x0064
        /*001c*/ 	.short	0x0082
	.zero		2


//--------------------- .nv.info                  --------------------------
	.section	.nv.info,"",@"SHT_CUDA_INFO"
	.align	4


	//----- nvinfo : EIATTR_REGCOUNT
	.align		4
        /*0000*/ 	.byte	0x04, 0x2f
        /*0002*/ 	.short	(.L_2 - .L_1)
	.align		4
.L_1:
        /*0004*/ 	.word	index@(_Z5hellov)
        /*0008*/ 	.word	0x00000018


	//----- nvinfo : EIATTR_FRAME_SIZE
	.align		4
.L_2:
        /*000c*/ 	.byte	0x04, 0x11
        /*000e*/ 	.short	(.L_4 - .L_3)
	.align		4
.L_3:
        /*0010*/ 	.word	index@(_Z5hellov)
        /*0014*/ 	.word	0x00000000


	//----- nvinfo : EIATTR_MIN_STACK_SIZE
	.align		4
.L_4:
        /*0018*/ 	.byte	0x04, 0x12
        /*001a*/ 	.short	(.L_6 - .L_5)
	.align		4
.L_5:
        /*001c*/ 	.word	index@(_Z5hellov)
        /*0020*/ 	.word	0x00000000
.L_6:


//--------------------- .nv.compat                --------------------------
	.section	.nv.compat,"",@"SHT_CUDA_COMPAT_INFO"
	.align	4
        /*0000*/ 	.byte	0x02, 0x09, 0x00, 0x00, 0x02, 0x02, 0x01, 0x00, 0x02, 0x05, 0x05, 0x00, 0x03, 0x07, 0x01, 0x01
        /*0010*/ 	.byte	0x02, 0x03, 0x00, 0x00, 0x02, 0x06, 0x01, 0x00, 0x04, 0x0b, 0x08, 0x00, 0x09, 0x00, 0x00, 0x00
        /*0020*/ 	.byte	0x00, 0x00, 0x00, 0x00


//--------------------- .nv.info._Z5hellov        --------------------------
	.section	.nv.info._Z5hellov,"",@"SHT_CUDA_INFO"
	.sectionflags	@""
	.align	4


	//----- nvinfo : EIATTR_CUDA_API_VERSION
	.align		4
        /*0000*/ 	.byte	0x04, 0x37
        /*0002*/ 	.short	(.L_8 - .L_7)
.L_7:
        /*0004*/ 	.word	0x00000082


	//----- nvinfo : EIATTR_SPARSE_MMA_MASK
	.align		4
.L_8:
        /*0008*/ 	.byte	0x03, 0x50
        /*000a*/ 	.short	0x0000


	//----- nvinfo : EIATTR_MAXREG_COUNT
	.align		4
        /*000c*/ 	.byte	0x03, 0x1b
        /*000e*/ 	.short	0x00ff


	//----- nvinfo : EIATTR_EXTERNS
	.align		4
        /*0010*/ 	.byte	0x04, 0x0f
        /*0012*/ 	.short	(.L_10 - .L_9)


	//   ....[0]....
	.align		4
.L_9:
        /*0014*/ 	.word	index@(vprintf)


	//----- nvinfo : EIATTR_MERCURY_ISA_VERSION
	.align		4
.L_10:
        /*0018*/ 	.byte	0x03, 0x5f
        /*001a*/ 	.short	0x0101


	//----- nvinfo : EIATTR_VRC_CTA_INIT_COUNT
	.align		4
        /*001c*/ 	.byte	0x02, 0x4a
	.zero		1
	.zero		1


	//----- nvinfo : EIATTR_SYSCALL_OFFSETS
	.align		4
        /*0020*/ 	.byte	0x04, 0x46
        /*0022*/ 	.short	(.L_12 - .L_11)


	//   ....[0]....
.L_11:
        /*0024*/ 	.word	0x00000080


	//----- nvinfo : EIATTR_EXIT_INSTR_OFFSETS
	.align		4
.L_12:
        /*0028*/ 	.byte	0x04, 0x1c
        /*002a*/ 	.short	(.L_14 - .L_13)


	//   ....[0]....
.L_13:
        /*002c*/ 	.word	0x00000090


	//----- nvinfo : EIATTR_SW_WAR
	.align		4
.L_14:
        /*0030*/ 	.byte	0x04, 0x36
        /*0032*/ 	.short	(.L_16 - .L_15)
.L_15:
        /*0034*/ 	.word	0x00000008
.L_16:


//--------------------- .nv.callgraph             --------------------------
	.section	.nv.callgraph,"",@"SHT_CUDA_CALLGRAPH"
	.align	4
	.sectionentsize	8
	.align		4
        /*0000*/ 	.word	0x00000000
	.align		4
        /*0004*/ 	.word	0xffffffff
	.align		4
        /*0008*/ 	.word	index@(_Z5hellov)
	.align		4
        /*000c*/ 	.word	index@(vprintf)
	.align		4
        /*0010*/ 	.word	0x00000000
	.align		4
        /*0014*/ 	.word	0xfffffffe
	.align		4
        /*0018*/ 	.word	0x00000000
	.align		4
        /*001c*/ 	.word	0xfffffffd
	.align		4
        /*0020*/ 	.word	0x00000000
	.align		4
        /*0024*/ 	.word	0xfffffffc


//--------------------- .nv.constant4             --------------------------
	.section	.nv.constant4,"a",@progbits
	.align	8
	.align		8
.nv.constant4:
        /*0000*/ 	.dword	vprintf
	.align		8
        /*0008*/ 	.dword	$str


//--------------------- .text._Z5hellov           --------------------------
	.section	.text._Z5hellov,"ax",@progbits
	.align	128
        .global         _Z5hellov
        .type           _Z5hellov,@function
        .size           _Z5hellov,(.L_x_2 - _Z5hellov)
        .other          _Z5hellov,@"STO_CUDA_ENTRY STV_DEFAULT"
_Z5hellov:
.text._Z5hellov:
[----:B------:R-:W0:Y:S01]  /*0000*/  LDC R1, c[0x0][0x37c] ;  /* 0x0000df00ff017b82 */ /* 0x000e220000000800 */
[----:B------:R-:W-:Y:S01]  /*0010*/  MOV R0, 0x0 ;  /* 0x0000000000007802 */ /* 0x000fe20000000f00 */
[----:B------:R-:W1:Y:S01]  /*0020*/  LDCU.64 UR4, c[0x4][0x8] ;  /* 0x01000100ff0477ac */ /* 0x000e620008000a00 */
[----:B------:R-:W-:-:S05]  /*0030*/  CS2R R6, SRZ ;  /* 0x0000000000067805 */ /* 0x000fca000001ff00 */
[----:B------:R2:W3:Y:S01]  /*0040*/  LDC.64 R2, c[0x4][R0] ;  /* 0x0100000000027b82 */ /* 0x0004e20000000a00 */
[----:B-1----:R-:W-:Y:S02]  /*0050*/  IMAD.U32 R4, RZ, RZ, UR4 ;  /* 0x00000004ff047e24 */ /* 0x002fe4000f8e00ff */
[----:B--2---:R-:W-:-:S07]  /*0060*/  IMAD.U32 R5, RZ, RZ, UR5 ;  /* 0x00000005ff057e24 */ /* 0x004fce000f8e00ff */
[----:B------:R-:W-:-:S07]  /*0070*/  LEPC R20, `(.L_x_0) ;  /* 0x000000001014794e */ /* 0x000fce0000000000 */
[----:B0--3--:R-:W-:Y:S05]  /*0080*/  CALL.ABS.NOINC R2 ;  /* 0x0000000002007343 */ /* 0x009fea0003c00000 */
.L_x_0:
[----:B------:R-:W-:Y:S05]  /*0090*/  EXIT ;  /* 0x000000000000794d */ /* 0x000fea0003800000 */
.L_x_1:
[----:B------:R-:W-:-:S00]  /*00a0*/  BRA `(.L_x_1) ;  /* 0xfffffffc00fc7947 */ /* 0x000fc0000383ffff */
[----:B------:R-:W-:-:S00]  /*00b0*/  NOP ;  /* 0x0000000000007918 */ /* 0x000fc00000000000 */
        /* <DEDUP_REMOVED lines=12> */
.L_x_2:


//--------------------- .nv.global.init           --------------------------
	.section	.nv.global.init,"aw",@progbits
.nv.global.init:
	.type		$str,@object
	.size		$str,(.L_0 - $str)
$str:
        /*0000*/ 	.byte	0x48, 0x65, 0x6c, 0x6c, 0x6f, 0x20, 0x66, 0x72, 0x6f, 0x6d, 0x20, 0x74, 0x68, 0x65, 0x20, 0x47
        /*0010*/ 	.byte	0x50, 0x55, 0x0a, 0x00
.L_0:


//--------------------- .nv.shared.reserved.0     --------------------------
	.section	.nv.shared.reserved.0,"aw",@nobits
	.weak		__nv_reservedSMEM_offset_0_alias
	.size		__nv_reservedSMEM_offset_0_alias, 0, 64
	.other		__nv_reservedSMEM_offset_0_alias,@"STO_CUDA_RESERVED_SHARED STV_DEFAULT"
__nv_reservedSMEM_offset_0_alias:
	.zero		0
	.zero		64


//--------------------- .nv.constant0._Z5hellov   --------------------------
	.section	.nv.constant0._Z5hellov,"a",@progbits
	.sectionflags	@""
	.align	4
.nv.constant0._Z5hellov:
	.zero		896


//--------------------- SYMBOLS --------------------------

	.type		.nv.reservedSmem.offset0,@object
	.size		.nv.reservedSmem.offset0,0x4
	.type		vprintf,@function
